//
// Generated by NVIDIA NVVM Compiler
//
// Compiler Build ID: CL-36424714
// Cuda compilation tools, release 13.0, V13.0.88
// Based on NVVM 20.0.0
//

.version 9.0
.target sm_100
.address_size 64

	// .globl	_Z7SumEvenPdiS_
// _ZZ7SumEvenPdiS_E6helper has been demoted

.visible .entry _Z7SumEvenPdiS_(
	.param .u64 .ptr .align 1 _Z7SumEvenPdiS__param_0,
	.param .u32 _Z7SumEvenPdiS__param_1,
	.param .u64 .ptr .align 1 _Z7SumEvenPdiS__param_2
)
{
	.reg .pred 	%p<8>;
	.reg .b32 	%r<15>;
	.reg .b64 	%rd<10>;
	.reg .b64 	%fd<6>;
	// demoted variable
	.shared .align 8 .b8 _ZZ7SumEvenPdiS_E6helper[8192];
	ld.param.u64 	%rd1, [_Z7SumEvenPdiS__param_0];
	ld.param.u32 	%r8, [_Z7SumEvenPdiS__param_1];
	ld.param.u64 	%rd2, [_Z7SumEvenPdiS__param_2];
	mov.u32 	%r14, %ntid.x;
	mov.u32 	%r2, %ctaid.x;
	mov.u32 	%r3, %tid.x;
	mad.lo.s32 	%r4, %r14, %r2, %r3;
	and.b32  	%r9, %r4, 1;
	setp.eq.b32 	%p1, %r9, 1;
	setp.ge.s32 	%p2, %r4, %r8;
	shl.b32 	%r10, %r3, 3;
	mov.u32 	%r11, _ZZ7SumEvenPdiS_E6helper;
	add.s32 	%r5, %r11, %r10;
	or.pred  	%p3, %p1, %p2;
	@%p3 bra 	$L__BB0_2;
	cvta.to.global.u64 	%rd4, %rd1;
	mul.wide.s32 	%rd5, %r4, 8;
	add.s64 	%rd6, %rd4, %rd5;
	ld.global.f64 	%fd1, [%rd6];
	st.shared.f64 	[%r5], %fd1;
	bra.uni 	$L__BB0_3;
$L__BB0_2:
	mov.b64 	%rd3, 0;
	st.shared.u64 	[%r5], %rd3;
$L__BB0_3:
	bar.sync 	0;
	setp.lt.u32 	%p4, %r14, 2;
	@%p4 bra 	$L__BB0_7;
$L__BB0_4:
	shr.u32 	%r7, %r14, 1;
	setp.ge.u32 	%p5, %r3, %r7;
	@%p5 bra 	$L__BB0_6;
	shl.b32 	%r12, %r7, 3;
	add.s32 	%r13, %r5, %r12;
	ld.shared.f64 	%fd2, [%r13];
	ld.shared.f64 	%fd3, [%r5];
	add.f64 	%fd4, %fd2, %fd3;
	st.shared.f64 	[%r5], %fd4;
$L__BB0_6:
	bar.sync 	0;
	setp.gt.u32 	%p6, %r14, 3;
	mov.u32 	%r14, %r7;
	@%p6 bra 	$L__BB0_4;
$L__BB0_7:
	setp.ne.s32 	%p7, %r3, 0;
	@%p7 bra 	$L__BB0_9;
	ld.shared.f64 	%fd5, [_ZZ7SumEvenPdiS_E6helper];
	cvta.to.global.u64 	%rd7, %rd2;
	mul.wide.u32 	%rd8, %r2, 8;
	add.s64 	%rd9, %rd7, %rd8;
	st.global.f64 	[%rd9], %fd5;
$L__BB0_9:
	ret;

}


// ===== COMPILED SASS (sm_100) =====

	.target	sm_100

	.elftype	@"ET_EXEC"


//--------------------- .note.nv.tkinfo           --------------------------
	.section	.note.nv.tkinfo,"",@"SHT_NOTE"
	.sectionflags	@"SHF_NOTE_NV_TKINFO"
	.tkinfo
        /*0018*/ 	.word	0x00000002
        /*0030*/ 	.string	""
        /*0030*/ 	.string	"ptxas"
        /*0030*/ 	.string	"Cuda compilation tools, release 13.0, V13.0.88"
        /*0030*/ 	.string	"Build cuda_13.0.r13.0/compiler.36424714_0"
        /*0030*/ 	.string	"-arch sm_100 -m 64 "



//--------------------- .note.nv.cuinfo           --------------------------
	.section	.note.nv.cuinfo,"",@"SHT_NOTE"
	.sectionflags	@"SHF_NOTE_NV_CUINFO"
        /*0018*/ 	.short	0x0002
        /*001a*/ 	.short	0x0064
        /*001c*/ 	.short	0x0082
	.zero		2


//--------------------- .nv.info                  --------------------------
	.section	.nv.info,"",@"SHT_CUDA_INFO"
	.align	4


	//----- nvinfo : EIATTR_REGCOUNT
	.align		4
        /*0000*/ 	.byte	0x04, 0x2f
        /*0002*/ 	.short	(.L_1 - .L_0)
	.align		4
.L_0:
        /*0004*/ 	.word	index@(_Z7SumEvenPdiS_)
        /*0008*/ 	.word	0x0000000d


	//----- nvinfo : EIATTR_FRAME_SIZE
	.align		4
.L_1:
        /*000c*/ 	.byte	0x04, 0x11
        /*000e*/ 	.short	(.L_3 - .L_2)
	.align		4
.L_2:
        /*0010*/ 	.word	index@(_Z7SumEvenPdiS_)
        /*0014*/ 	.word	0x00000000


	//----- nvinfo : EIATTR_MIN_STACK_SIZE
	.align		4
.L_3:
        /*0018*/ 	.byte	0x04, 0x12
        /*001a*/ 	.short	(.L_5 - .L_4)
	.align		4
.L_4:
        /*001c*/ 	.word	index@(_Z7SumEvenPdiS_)
        /*0020*/ 	.word	0x00000000
.L_5:


//--------------------- .nv.compat                --------------------------
	.section	.nv.compat,"",@"SHT_CUDA_COMPAT_INFO"
	.align	4
        /*0000*/ 	.byte	0x02, 0x09, 0x00, 0x00, 0x02, 0x02, 0x01, 0x00, 0x02, 0x05, 0x05, 0x00, 0x03, 0x07, 0x01, 0x01
        /*0010*/ 	.byte	0x02, 0x03, 0x00, 0x00, 0x02, 0x06, 0x01, 0x00, 0x04, 0x0b, 0x08, 0x00, 0x01, 0x00, 0x00, 0x00
        /*0020*/ 	.byte	0x00, 0x00, 0x00, 0x00


//--------------------- .nv.info._Z7SumEvenPdiS_  --------------------------
	.section	.nv.info._Z7SumEvenPdiS_,"",@"SHT_CUDA_INFO"
	.sectionflags	@""
	.align	4


	//----- nvinfo : EIATTR_CUDA_API_VERSION
	.align		4
        /*0000*/ 	.byte	0x04, 0x37
        /*0002*/ 	.short	(.L_7 - .L_6)
.L_6:
        /*0004*/ 	.word	0x00000082


	//----- nvinfo : EIATTR_KPARAM_INFO
	.align		4
.L_7:
        /*0008*/ 	.byte	0x04, 0x17
        /*000a*/ 	.short	(.L_9 - .L_8)
.L_8:
        /*000c*/ 	.word	0x00000000
        /*0010*/ 	.short	0x0002
        /*0012*/ 	.short	0x0010
        /*0014*/ 	.byte	0x00, 0xf5, 0x21, 0x00


	//----- nvinfo : EIATTR_KPARAM_INFO
	.align		4
.L_9:
        /*0018*/ 	.byte	0x04, 0x17
        /*001a*/ 	.short	(.L_11 - .L_10)
.L_10:
        /*001c*/ 	.word	0x00000000
        /*0020*/ 	.short	0x0001
        /*0022*/ 	.short	0x0008
        /*0024*/ 	.byte	0x00, 0xf0, 0x11, 0x00


	//----- nvinfo : EIATTR_KPARAM_INFO
	.align		4
.L_11:
        /*0028*/ 	.byte	0x04, 0x17
        /*002a*/ 	.short	(.L_13 - .L_12)
.L_12:
        /*002c*/ 	.word	0x00000000
        /*0030*/ 	.short	0x0000
        /*0032*/ 	.short	0x0000
        /*0034*/ 	.byte	0x00, 0xf5, 0x21, 0x00


	//----- nvinfo : EIATTR_SPARSE_MMA_MASK
	.align		4
.L_13:
        /*0038*/ 	.byte	0x03, 0x50
        /*003a*/ 	.short	0x0000


	//----- nvinfo : EIATTR_MAXREG_COUNT
	.align		4
        /*003c*/ 	.byte	0x03, 0x1b
        /*003e*/ 	.short	0x00ff


	//----- nvinfo : EIATTR_NUM_BARRIERS
	.align		4
        /*0040*/ 	.byte	0x02, 0x4c
        /*0042*/ 	.byte	0x01
	.zero		1


	//----- nvinfo : EIATTR_MERCURY_ISA_VERSION
	.align		4
        /*0044*/ 	.byte	0x03, 0x5f
        /*0046*/ 	.short	0x0101


	//----- nvinfo : EIATTR_VRC_CTA_INIT_COUNT
	.align		4
        /*0048*/ 	.byte	0x02, 0x4a
	.zero		1
	.zero		1


	//----- nvinfo : EIATTR_EXIT_INSTR_OFFSETS
	.align		4
        /*004c*/ 	.byte	0x04, 0x1c
        /*004e*/ 	.short	(.L_15 - .L_14)


	//   ....[0]....
.L_14:
        /*0050*/ 	.word	0x00000230


	//   ....[1]....
        /*0054*/ 	.word	0x000002b0


	//----- nvinfo : EIATTR_CBANK_PARAM_SIZE
	.align		4
.L_15:
        /*0058*/ 	.byte	0x03, 0x19
        /*005a*/ 	.short	0x0018


	//----- nvinfo : EIATTR_PARAM_CBANK
	.align		4
        /*005c*/ 	.byte	0x04, 0x0a
        /*005e*/ 	.short	(.L_17 - .L_16)
	.align		4
.L_16:
        /*0060*/ 	.word	index@(.nv.constant0._Z7SumEvenPdiS_)
        /*0064*/ 	.short	0x0380
        /*0066*/ 	.short	0x0018


	//----- nvinfo : EIATTR_SW_WAR
	.align		4
.L_17:
        /*0068*/ 	.byte	0x04, 0x36
        /*006a*/ 	.short	(.L_19 - .L_18)
.L_18:
        /*006c*/ 	.word	0x00000008
.L_19:


//--------------------- .nv.callgraph             --------------------------
	.section	.nv.callgraph,"",@"SHT_CUDA_CALLGRAPH"
	.align	4
	.sectionentsize	8
	.align		4
        /*0000*/ 	.word	0x00000000
	.align		4
        /*0004*/ 	.word	0xffffffff
	.align		4
        /*0008*/ 	.word	0x00000000
	.align		4
        /*000c*/ 	.word	0xfffffffe
	.align		4
        /*0010*/ 	.word	0x00000000
	.align		4
        /*0014*/ 	.word	0xfffffffd
	.align		4
        /*0018*/ 	.word	0x00000000
	.align		4
        /*001c*/ 	.word	0xfffffffc


//--------------------- .text._Z7SumEvenPdiS_     --------------------------
	.section	.text._Z7SumEvenPdiS_,"ax",@progbits
	.align	128
        .global         _Z7SumEvenPdiS_
        .type           _Z7SumEvenPdiS_,@function
        .size           _Z7SumEvenPdiS_,(.L_x_3 - _Z7SumEvenPdiS_)
        .other          _Z7SumEvenPdiS_,@"STO_CUDA_ENTRY STV_DEFAULT"
_Z7SumEvenPdiS_:
.text._Z7SumEvenPdiS_:
[----:B------:R-:W-:Y:S01]  /*0000*/  LDC R1, c[0x0][0x37c] ;  /* 0x0000df00ff017b82 */ /* 0x000fe20000000800 */
[----:B------:R-:W0:Y:S01]  /*0010*/  S2R R9, SR_CTAID.X ;  /* 0x0000000000097919 */ /* 0x000e220000002500 */
[----:B------:R-:W0:Y:S01]  /*0020*/  LDCU UR8, c[0x0][0x360] ;  /* 0x00006c00ff0877ac */ /* 0x000e220008000800 */
[----:B------:R-:W0:Y:S01]  /*0030*/  S2R R8, SR_TID.X ;  /* 0x0000000000087919 */ /* 0x000e220000002100 */
[----:B------:R-:W1:Y:S01]  /*0040*/  LDCU UR4, c[0x0][0x388] ;  /* 0x00007100ff0477ac */ /* 0x000e620008000800 */
[----:B------:R-:W2:Y:S01]  /*0050*/  LDCU.64 UR6, c[0x0][0x358] ;  /* 0x00006b00ff0677ac */ /* 0x000ea20008000a00 */
[----:B0-----:R-:W-:-:S05]  /*0060*/  IMAD R5, R9, UR8, R8 ;  /* 0x0000000809057c24 */ /* 0x001fca000f8e0208 */
[C---:B-1----:R-:W-:Y:S02]  /*0070*/  ISETP.GE.AND P0, PT, R5.reuse, UR4, PT ;  /* 0x0000000405007c0c */ /* 0x042fe4000bf06270 */
[----:B------:R-:W-:-:S04]  /*0080*/  LOP3.LUT R0, R5, 0x1, RZ, 0xc0, !PT ;  /* 0x0000000105007812 */ /* 0x000fc800078ec0ff */
[----:B------:R-:W-:-:S13]  /*0090*/  ISETP.EQ.U32.OR P0, PT, R0, 0x1, P0 ;  /* 0x000000010000780c */ /* 0x000fda0000702470 */
[----:B------:R-:W0:Y:S02]  /*00a0*/  @!P0 LDC.64 R2, c[0x0][0x380] ;  /* 0x0000e000ff028b82 */ /* 0x000e240000000a00 */
[----:B0-----:R-:W-:-:S06]  /*00b0*/  @!P0 IMAD.WIDE R2, R5, 0x8, R2 ;  /* 0x0000000805028825 */ /* 0x001fcc00078e0202 */
[----:B--2---:R-:W2:Y:S01]  /*00c0*/  @!P0 LDG.E.64 R2, desc[UR6][R2.64] ;  /* 0x0000000602028981 */ /* 0x004ea2000c1e1b00 */
[----:B------:R-:W0:Y:S01]  /*00d0*/  S2UR UR5, SR_CgaCtaId ;  /* 0x00000000000579c3 */ /* 0x000e220000008800 */
[----:B------:R-:W-:Y:S01]  /*00e0*/  IMAD.U32 R0, RZ, RZ, UR8 ;  /* 0x00000008ff007e24 */ /* 0x000fe2000f8e00ff */
[----:B------:R-:W-:Y:S01]  /*00f0*/  UMOV UR4, 0x400 ;  /* 0x0000040000047882 */ /* 0x000fe20000000000 */
[----:B------:R-:W-:-:S03]  /*0100*/  ISETP.NE.AND P1, PT, R8, RZ, PT ;  /* 0x000000ff0800720c */ /* 0x000fc60003f25270 */
[----:B------:R-:W-:Y:S01]  /*0110*/  ISETP.GE.U32.AND P2, PT, R0, 0x2, PT ;  /* 0x000000020000780c */ /* 0x000fe20003f46070 */
[----:B0-----:R-:W-:-:S06]  /*0120*/  ULEA UR4, UR5, UR4, 0x18 ;  /* 0x0000000405047291 */ /* 0x001fcc000f8ec0ff */
[----:B------:R-:W-:-:S05]  /*0130*/  LEA R7, R8, UR4, 0x3 ;  /* 0x0000000408077c11 */ /* 0x000fca000f8e18ff */
[----:B--2---:R0:W-:Y:S04]  /*0140*/  @!P0 STS.64 [R7], R2 ;  /* 0x0000000207008388 */ /* 0x0041e80000000a00 */
[----:B------:R0:W-:Y:S01]  /*0150*/  @P0 STS.64 [R7], RZ ;  /* 0x000000ff07000388 */ /* 0x0001e20000000a00 */
[----:B------:R-:W-:Y:S06]  /*0160*/  BAR.SYNC.DEFER_BLOCKING 0x0 ;  /* 0x0000000000007b1d */ /* 0x000fec0000010000 */
[----:B------:R-:W-:Y:S05]  /*0170*/  @!P2 BRA `(.L_x_0) ;  /* 0x00000000002ca947 */ /* 0x000fea0003800000 */
.L_x_1:
[----:B------:R-:W-:-:S04]  /*0180*/  SHF.R.U32.HI R10, RZ, 0x1, R0 ;  /* 0x00000001ff0a7819 */ /* 0x000fc80000011600 */
[----:B------:R-:W-:-:S13]  /*0190*/  ISETP.GE.U32.AND P0, PT, R8, R10, PT ;  /* 0x0000000a0800720c */ /* 0x000fda0003f06070 */
[----:B------:R-:W-:Y:S01]  /*01a0*/  @!P0 IMAD R6, R10, 0x8, R7 ;  /* 0x000000080a068824 */ /* 0x000fe200078e0207 */
[----:B------:R-:W-:Y:S04]  /*01b0*/  @!P0 LDS.64 R4, [R7] ;  /* 0x0000000007048984 */ /* 0x000fe80000000a00 */
[----:B0-----:R-:W0:Y:S02]  /*01c0*/  @!P0 LDS.64 R2, [R6] ;  /* 0x0000000006028984 */ /* 0x001e240000000a00 */
[----:B0-----:R-:W-:-:S07]  /*01d0*/  @!P0 DADD R2, R2, R4 ;  /* 0x0000000002028229 */ /* 0x001fce0000000004 */
[----:B------:R1:W-:Y:S01]  /*01e0*/  @!P0 STS.64 [R7], R2 ;  /* 0x0000000207008388 */ /* 0x0003e20000000a00 */
[----:B------:R-:W-:Y:S01]  /*01f0*/  BAR.SYNC.DEFER_BLOCKING 0x0 ;  /* 0x0000000000007b1d */ /* 0x000fe20000010000 */
[----:B------:R-:W-:Y:S01]  /*0200*/  ISETP.GT.U32.AND P0, PT, R0, 0x3, PT ;  /* 0x000000030000780c */ /* 0x000fe20003f04070 */
[----:B------:R-:W-:-:S12]  /*0210*/  IMAD.MOV.U32 R0, RZ, RZ, R10 ;  /* 0x000000ffff007224 */ /* 0x000fd800078e000a */
[----:B-1----:R-:W-:Y:S05]  /*0220*/  @P0 BRA `(.L_x_1) ;  /* 0xfffffffc00d40947 */ /* 0x002fea000383ffff */
.L_x_0:
[----:B------:R-:W-:Y:S05]  /*0230*/  @P1 EXIT ;  /* 0x000000000000194d */ /* 0x000fea0003800000 */
[----:B------:R-:W1:Y:S01]  /*0240*/  S2UR UR5, SR_CgaCtaId ;  /* 0x00000000000579c3 */ /* 0x000e620000008800 */
[----:B------:R-:W-:-:S07]  /*0250*/  UMOV UR4, 0x400 ;  /* 0x0000040000047882 */ /* 0x000fce0000000000 */
[----:B------:R-:W2:Y:S01]  /*0260*/  LDC.64 R4, c[0x0][0x390] ;  /* 0x0000e400ff047b82 */ /* 0x000ea20000000a00 */
[----:B-1----:R-:W-:Y:S01]  /*0270*/  ULEA UR4, UR5, UR4, 0x18 ;  /* 0x0000000405047291 */ /* 0x002fe2000f8ec0ff */
[----:B--2---:R-:W-:-:S08]  /*0280*/  IMAD.WIDE.U32 R4, R9, 0x8, R4 ;  /* 0x0000000809047825 */ /* 0x004fd000078e0004 */
[----:B0-----:R-:W0:Y:S04]  /*0290*/  LDS.64 R2, [UR4] ;  /* 0x00000004ff027984 */ /* 0x001e280008000a00 */
[----:B0-----:R-:W-:Y:S01]  /*02a0*/  STG.E.64 desc[UR6][R4.64], R2 ;  /* 0x0000000204007986 */ /* 0x001fe2000c101b06 */
[----:B------:R-:W-:Y:S05]  /*02b0*/  EXIT ;  /* 0x000000000000794d */ /* 0x000fea0003800000 */
.L_x_2:
[----:B------:R-:W-:-:S00]  /*02c0*/  BRA `(.L_x_2) ;  /* 0xfffffffc00fc7947 */ /* 0x000fc0000383ffff */
[----:B------:R-:W-:-:S00]  /*02d0*/  NOP ;  /* 0x0000000000007918 */ /* 0x000fc00000000000 */
        /* <DEDUP_REMOVED lines=10> */
.L_x_3:


//--------------------- .nv.shared._Z7SumEvenPdiS_ --------------------------
	.section	.nv.shared._Z7SumEvenPdiS_,"aw",@nobits
	.sectionflags	@""
	.align	8
.nv.shared._Z7SumEvenPdiS_:
	.zero		9216


//--------------------- .nv.shared.reserved.0     --------------------------
	.section	.nv.shared.reserved.0,"aw",@nobits
	.weak		__nv_reservedSMEM_offset_0_alias
	.size		__nv_reservedSMEM_offset_0_alias, 0, 64
	.other		__nv_reservedSMEM_offset_0_alias,@"STO_CUDA_RESERVED_SHARED STV_DEFAULT"
__nv_reservedSMEM_offset_0_alias:
	.zero		0
	.zero		64


//--------------------- .nv.constant0._Z7SumEvenPdiS_ --------------------------
	.section	.nv.constant0._Z7SumEvenPdiS_,"a",@progbits
	.sectionflags	@""
	.align	4
.nv.constant0._Z7SumEvenPdiS_:
	.zero		920


//--------------------- SYMBOLS --------------------------

	.type		.nv.reservedSmem.offset0,@object
	.size		.nv.reservedSmem.offset0,0x4
	.type		.nv.reservedSmem.cap,@object
	.size		.nv.reservedSmem.cap,0x4
